//
// Generated by NVIDIA NVVM Compiler
//
// Compiler Build ID: CL-36424714
// Cuda compilation tools, release 13.0, V13.0.88
// Based on NVVM 20.0.0
//

.version 9.0
.target sm_100
.address_size 64

	// .globl	default_function_kernel

.visible .entry default_function_kernel(
	.param .u64 .ptr .align 1 default_function_kernel_param_0,
	.param .u64 .ptr .align 1 default_function_kernel_param_1
)
.maxntid 16
{
	.reg .pred 	%p<3>;
	.reg .b16 	%rs<2>;
	.reg .b32 	%r<8>;
	.reg .b32 	%f<2>;
	.reg .b64 	%rd<9>;

	ld.param.u64 	%rd1, [default_function_kernel_param_0];
	ld.param.u64 	%rd2, [default_function_kernel_param_1];
	mov.u32 	%r1, %ctaid.x;
	shl.b32 	%r3, %r1, 1;
	mov.u32 	%r2, %tid.x;
	shr.u32 	%r4, %r2, 3;
	or.b32  	%r5, %r3, %r4;
	setp.gt.u32 	%p1, %r5, 26;
	@%p1 bra 	$L__BB0_2;
	cvta.to.global.u64 	%rd3, %rd2;
	cvta.to.global.u64 	%rd4, %rd1;
	shl.b32 	%r6, %r1, 4;
	or.b32  	%r7, %r6, %r2;
	cvt.u64.u32 	%rd5, %r7;
	mul.wide.u32 	%rd6, %r7, 4;
	add.s64 	%rd7, %rd3, %rd6;
	ld.global.nc.f32 	%f1, [%rd7];
	setp.nan.f32 	%p2, %f1, %f1;
	selp.u16 	%rs1, 1, 0, %p2;
	add.s64 	%rd8, %rd4, %rd5;
	st.global.u8 	[%rd8], %rs1;
$L__BB0_2:
	ret;

}


// ===== COMPILED SASS (sm_100) =====

	.target	sm_100

	.elftype	@"ET_EXEC"


//--------------------- .note.nv.tkinfo           --------------------------
	.section	.note.nv.tkinfo,"",@"SHT_NOTE"
	.sectionflags	@"SHF_NOTE_NV_TKINFO"
	.tkinfo
        /*0018*/ 	.word	0x00000002
        /*0030*/ 	.string	""
        /*0030*/ 	.string	"ptxas"
        /*0030*/ 	.string	"Cuda compilation tools, release 13.0, V13.0.88"
        /*0030*/ 	.string	"Build cuda_13.0.r13.0/compiler.36424714_0"
        /*0030*/ 	.string	"-arch sm_100 -m 64 "



//--------------------- .note.nv.cuinfo           --------------------------
	.section	.note.nv.cuinfo,"",@"SHT_NOTE"
	.sectionflags	@"SHF_NOTE_NV_CUINFO"
        /*0018*/ 	.short	0x0002
        /*001a*/ 	.short	0x0064
        /*001c*/ 	.short	0x0082
	.zero		2


//--------------------- .nv.info                  --------------------------
	.section	.nv.info,"",@"SHT_CUDA_INFO"
	.align	4


	//----- nvinfo : EIATTR_REGCOUNT
	.align		4
        /*0000*/ 	.byte	0x04, 0x2f
        /*0002*/ 	.short	(.L_1 - .L_0)
	.align		4
.L_0:
        /*0004*/ 	.word	index@(default_function_kernel)
        /*0008*/ 	.word	0x0000000a


	//----- nvinfo : EIATTR_FRAME_SIZE
	.align		4
.L_1:
        /*000c*/ 	.byte	0x04, 0x11
        /*000e*/ 	.short	(.L_3 - .L_2)
	.align		4
.L_2:
        /*0010*/ 	.word	index@(default_function_kernel)
        /*0014*/ 	.word	0x00000000


	//----- nvinfo : EIATTR_MIN_STACK_SIZE
	.align		4
.L_3:
        /*0018*/ 	.byte	0x04, 0x12
        /*001a*/ 	.short	(.L_5 - .L_4)
	.align		4
.L_4:
        /*001c*/ 	.word	index@(default_function_kernel)
        /*0020*/ 	.word	0x00000000
.L_5:


//--------------------- .nv.compat                --------------------------
	.section	.nv.compat,"",@"SHT_CUDA_COMPAT_INFO"
	.align	4
        /*0000*/ 	.byte	0x02, 0x09, 0x00, 0x00, 0x02, 0x02, 0x01, 0x00, 0x02, 0x05, 0x05, 0x00, 0x03, 0x07, 0x01, 0x01
        /*0010*/ 	.byte	0x02, 0x03, 0x00, 0x00, 0x02, 0x06, 0x01, 0x00, 0x04, 0x0b, 0x08, 0x00, 0x09, 0x00, 0x00, 0x00
        /*0020*/ 	.byte	0x00, 0x00, 0x00, 0x00


//--------------------- .nv.info.default_function_kernel --------------------------
	.section	.nv.info.default_function_kernel,"",@"SHT_CUDA_INFO"
	.sectionflags	@""
	.align	4


	//----- nvinfo : EIATTR_CUDA_API_VERSION
	.align		4
        /*0000*/ 	.byte	0x04, 0x37
        /*0002*/ 	.short	(.L_7 - .L_6)
.L_6:
        /*0004*/ 	.word	0x00000082


	//----- nvinfo : EIATTR_KPARAM_INFO
	.align		4
.L_7:
        /*0008*/ 	.byte	0x04, 0x17
        /*000a*/ 	.short	(.L_9 - .L_8)
.L_8:
        /*000c*/ 	.word	0x00000000
        /*0010*/ 	.short	0x0001
        /*0012*/ 	.short	0x0008
        /*0014*/ 	.byte	0x00, 0xf5, 0x21, 0x00


	//----- nvinfo : EIATTR_KPARAM_INFO
	.align		4
.L_9:
        /*0018*/ 	.byte	0x04, 0x17
        /*001a*/ 	.short	(.L_11 - .L_10)
.L_10:
        /*001c*/ 	.word	0x00000000
        /*0020*/ 	.short	0x0000
        /*0022*/ 	.short	0x0000
        /*0024*/ 	.byte	0x00, 0xf5, 0x21, 0x00


	//----- nvinfo : EIATTR_SPARSE_MMA_MASK
	.align		4
.L_11:
        /*0028*/ 	.byte	0x03, 0x50
        /*002a*/ 	.short	0x0000


	//----- nvinfo : EIATTR_MAXREG_COUNT
	.align		4
        /*002c*/ 	.byte	0x03, 0x1b
        /*002e*/ 	.short	0x00ff


	//----- nvinfo : EIATTR_MERCURY_ISA_VERSION
	.align		4
        /*0030*/ 	.byte	0x03, 0x5f
        /*0032*/ 	.short	0x0101


	//----- nvinfo : EIATTR_VRC_CTA_INIT_COUNT
	.align		4
        /*0034*/ 	.byte	0x02, 0x4a
	.zero		1
	.zero		1


	//----- nvinfo : EIATTR_EXIT_INSTR_OFFSETS
	.align		4
        /*0038*/ 	.byte	0x04, 0x1c
        /*003a*/ 	.short	(.L_13 - .L_12)


	//   ....[0]....
.L_12:
        /*003c*/ 	.word	0x00000070


	//   ....[1]....
        /*0040*/ 	.word	0x00000140


	//----- nvinfo : EIATTR_MAX_THREADS
	.align		4
.L_13:
        /*0044*/ 	.byte	0x04, 0x05
        /*0046*/ 	.short	(.L_15 - .L_14)
.L_14:
        /*0048*/ 	.word	0x00000010
        /*004c*/ 	.word	0x00000001
        /*0050*/ 	.word	0x00000001


	//----- nvinfo : EIATTR_CBANK_PARAM_SIZE
	.align		4
.L_15:
        /*0054*/ 	.byte	0x03, 0x19
        /*0056*/ 	.short	0x0010


	//----- nvinfo : EIATTR_PARAM_CBANK
	.align		4
        /*0058*/ 	.byte	0x04, 0x0a
        /*005a*/ 	.short	(.L_17 - .L_16)
	.align		4
.L_16:
        /*005c*/ 	.word	index@(.nv.constant0.default_function_kernel)
        /*0060*/ 	.short	0x0380
        /*0062*/ 	.short	0x0010


	//----- nvinfo : EIATTR_SW_WAR
	.align		4
.L_17:
        /*0064*/ 	.byte	0x04, 0x36
        /*0066*/ 	.short	(.L_19 - .L_18)
.L_18:
        /*0068*/ 	.word	0x00000008
.L_19:


//--------------------- .nv.callgraph             --------------------------
	.section	.nv.callgraph,"",@"SHT_CUDA_CALLGRAPH"
	.align	4
	.sectionentsize	8
	.align		4
        /*0000*/ 	.word	0x00000000
	.align		4
        /*0004*/ 	.word	0xffffffff
	.align		4
        /*0008*/ 	.word	0x00000000
	.align		4
        /*000c*/ 	.word	0xfffffffe
	.align		4
        /*0010*/ 	.word	0x00000000
	.align		4
        /*0014*/ 	.word	0xfffffffd
	.align		4
        /*0018*/ 	.word	0x00000000
	.align		4
        /*001c*/ 	.word	0xfffffffc


//--------------------- .text.default_function_kernel --------------------------
	.section	.text.default_function_kernel,"ax",@progbits
	.align	128
        .global         default_function_kernel
        .type           default_function_kernel,@function
        .size           default_function_kernel,(.L_x_1 - default_function_kernel)
        .other          default_function_kernel,@"STO_CUDA_ENTRY STV_DEFAULT"
default_function_kernel:
.text.default_function_kernel:
[----:B------:R-:W-:Y:S01]  /*0000*/  LDC R1, c[0x0][0x37c] ;  /* 0x0000df00ff017b82 */ /* 0x000fe20000000800 */
[----:B------:R-:W0:Y:S07]  /*0010*/  S2R R5, SR_TID.X ;  /* 0x0000000000057919 */ /* 0x000e2e0000002100 */
[----:B------:R-:W1:Y:S02]  /*0020*/  S2UR UR5, SR_CTAID.X ;  /* 0x00000000000579c3 */ /* 0x000e640000002500 */
[----:B-1----:R-:W-:Y:S01]  /*0030*/  USHF.L.U32 UR4, UR5, 0x1, URZ ;  /* 0x0000000105047899 */ /* 0x002fe200080006ff */
[----:B0-----:R-:W-:-:S05]  /*0040*/  SHF.R.U32.HI R0, RZ, 0x3, R5 ;  /* 0x00000003ff007819 */ /* 0x001fca0000011605 */
[----:B------:R-:W-:-:S04]  /*0050*/  LOP3.LUT R0, R0, UR4, RZ, 0xfc, !PT ;  /* 0x0000000400007c12 */ /* 0x000fc8000f8efcff */
[----:B------:R-:W-:-:S13]  /*0060*/  ISETP.GT.U32.AND P0, PT, R0, 0x1a, PT ;  /* 0x0000001a0000780c */ /* 0x000fda0003f04070 */
[----:B------:R-:W-:Y:S05]  /*0070*/  @P0 EXIT ;  /* 0x000000000000094d */ /* 0x000fea0003800000 */
[----:B------:R-:W0:Y:S01]  /*0080*/  LDC.64 R2, c[0x0][0x388] ;  /* 0x0000e200ff027b82 */ /* 0x000e220000000a00 */
[----:B------:R-:W1:Y:S01]  /*0090*/  LDCU.64 UR6, c[0x0][0x358] ;  /* 0x00006b00ff0677ac */ /* 0x000e620008000a00 */
[----:B------:R-:W-:Y:S01]  /*00a0*/  USHF.L.U32 UR4, UR5, 0x4, URZ ;  /* 0x0000000405047899 */ /* 0x000fe200080006ff */
[----:B------:R-:W2:Y:S05]  /*00b0*/  LDCU.64 UR8, c[0x0][0x380] ;  /* 0x00007000ff0877ac */ /* 0x000eaa0008000a00 */
[----:B------:R-:W-:-:S05]  /*00c0*/  LOP3.LUT R5, R5, UR4, RZ, 0xfc, !PT ;  /* 0x0000000405057c12 */ /* 0x000fca000f8efcff */
[----:B0-----:R-:W-:-:S06]  /*00d0*/  IMAD.WIDE.U32 R2, R5, 0x4, R2 ;  /* 0x0000000405027825 */ /* 0x001fcc00078e0002 */
[----:B-1----:R-:W3:Y:S01]  /*00e0*/  LDG.E.CONSTANT R2, desc[UR6][R2.64] ;  /* 0x0000000602027981 */ /* 0x002ee2000c1e9900 */
[----:B--2---:R-:W-:-:S05]  /*00f0*/  IADD3 R4, P1, PT, R5, UR8, RZ ;  /* 0x0000000805047c10 */ /* 0x004fca000ff3e0ff */
[----:B------:R-:W-:Y:S01]  /*0100*/  IMAD.X R5, RZ, RZ, UR9, P1 ;  /* 0x00000009ff057e24 */ /* 0x000fe200088e06ff */
[----:B---3--:R-:W-:-:S04]  /*0110*/  FSETP.NAN.AND P0, PT, R2, R2, PT ;  /* 0x000000020200720b */ /* 0x008fc80003f08000 */
[----:B------:R-:W-:-:S05]  /*0120*/  SEL R7, RZ, 0x1, !P0 ;  /* 0x00000001ff077807 */ /* 0x000fca0004000000 */
[----:B------:R-:W-:Y:S01]  /*0130*/  STG.E.U8 desc[UR6][R4.64], R7 ;  /* 0x0000000704007986 */ /* 0x000fe2000c101106 */
[----:B------:R-:W-:Y:S05]  /*0140*/  EXIT ;  /* 0x000000000000794d */ /* 0x000fea0003800000 */
.L_x_0:
[----:B------:R-:W-:-:S00]  /*0150*/  BRA `(.L_x_0) ;  /* 0xfffffffc00fc7947 */ /* 0x000fc0000383ffff */
[----:B------:R-:W-:-:S00]  /*0160*/  NOP ;  /* 0x0000000000007918 */ /* 0x000fc00000000000 */
        /* <DEDUP_REMOVED lines=9> */
.L_x_1:


//--------------------- .nv.shared.reserved.0     --------------------------
	.section	.nv.shared.reserved.0,"aw",@nobits
	.weak		__nv_reservedSMEM_offset_0_alias
	.size		__nv_reservedSMEM_offset_0_alias, 0, 64
	.other		__nv_reservedSMEM_offset_0_alias,@"STO_CUDA_RESERVED_SHARED STV_DEFAULT"
__nv_reservedSMEM_offset_0_alias:
	.zero		0
	.zero		64


//--------------------- .nv.constant0.default_function_kernel --------------------------
	.section	.nv.constant0.default_function_kernel,"a",@progbits
	.sectionflags	@""
	.align	4
.nv.constant0.default_function_kernel:
	.zero		912


//--------------------- SYMBOLS --------------------------

	.type		.nv.reservedSmem.offset0,@object
	.size		.nv.reservedSmem.offset0,0x4
